//
// Generated by NVIDIA NVVM Compiler
//
// Compiler Build ID: CL-36424714
// Cuda compilation tools, release 13.0, V13.0.88
// Based on NVVM 20.0.0
//

.version 9.0
.target sm_100
.address_size 64

	// .globl	_Z8Mul_halfPfS_

.visible .entry _Z8Mul_halfPfS_(
	.param .u64 .ptr .align 1 _Z8Mul_halfPfS__param_0,
	.param .u64 .ptr .align 1 _Z8Mul_halfPfS__param_1
)
{
	.reg .b32 	%r<5>;
	.reg .b32 	%f<3>;
	.reg .b64 	%rd<8>;

	ld.param.u64 	%rd1, [_Z8Mul_halfPfS__param_0];
	ld.param.u64 	%rd2, [_Z8Mul_halfPfS__param_1];
	cvta.to.global.u64 	%rd3, %rd2;
	cvta.to.global.u64 	%rd4, %rd1;
	mov.u32 	%r1, %tid.x;
	mov.u32 	%r2, %ntid.x;
	mov.u32 	%r3, %ctaid.x;
	mad.lo.s32 	%r4, %r2, %r3, %r1;
	mul.wide.s32 	%rd5, %r4, 4;
	add.s64 	%rd6, %rd4, %rd5;
	ld.global.f32 	%f1, [%rd6];
	mul.f32 	%f2, %f1, 0f3F000000;
	add.s64 	%rd7, %rd3, %rd5;
	st.global.f32 	[%rd7], %f2;
	ret;

}


// ===== COMPILED SASS (sm_100) =====

	.target	sm_100

	.elftype	@"ET_EXEC"


//--------------------- .note.nv.tkinfo           --------------------------
	.section	.note.nv.tkinfo,"",@"SHT_NOTE"
	.sectionflags	@"SHF_NOTE_NV_TKINFO"
	.tkinfo
        /*0018*/ 	.word	0x00000002
        /*0030*/ 	.string	""
        /*0030*/ 	.string	"ptxas"
        /*0030*/ 	.string	"Cuda compilation tools, release 13.0, V13.0.88"
        /*0030*/ 	.string	"Build cuda_13.0.r13.0/compiler.36424714_0"
        /*0030*/ 	.string	"-arch sm_100 -m 64 "



//--------------------- .note.nv.cuinfo           --------------------------
	.section	.note.nv.cuinfo,"",@"SHT_NOTE"
	.sectionflags	@"SHF_NOTE_NV_CUINFO"
        /*0018*/ 	.short	0x0002
        /*001a*/ 	.short	0x0064
        /*001c*/ 	.short	0x0082
	.zero		2


//--------------------- .nv.info                  --------------------------
	.section	.nv.info,"",@"SHT_CUDA_INFO"
	.align	4


	//----- nvinfo : EIATTR_REGCOUNT
	.align		4
        /*0000*/ 	.byte	0x04, 0x2f
        /*0002*/ 	.short	(.L_1 - .L_0)
	.align		4
.L_0:
        /*0004*/ 	.word	index@(_Z8Mul_halfPfS_)
        /*0008*/ 	.word	0x0000000a


	//----- nvinfo : EIATTR_FRAME_SIZE
	.align		4
.L_1:
        /*000c*/ 	.byte	0x04, 0x11
        /*000e*/ 	.short	(.L_3 - .L_2)
	.align		4
.L_2:
        /*0010*/ 	.word	index@(_Z8Mul_halfPfS_)
        /*0014*/ 	.word	0x00000000


	//----- nvinfo : EIATTR_MIN_STACK_SIZE
	.align		4
.L_3:
        /*0018*/ 	.byte	0x04, 0x12
        /*001a*/ 	.short	(.L_5 - .L_4)
	.align		4
.L_4:
        /*001c*/ 	.word	index@(_Z8Mul_halfPfS_)
        /*0020*/ 	.word	0x00000000
.L_5:


//--------------------- .nv.compat                --------------------------
	.section	.nv.compat,"",@"SHT_CUDA_COMPAT_INFO"
	.align	4
        /*0000*/ 	.byte	0x02, 0x09, 0x00, 0x00, 0x02, 0x02, 0x01, 0x00, 0x02, 0x05, 0x05, 0x00, 0x03, 0x07, 0x01, 0x01
        /*0010*/ 	.byte	0x02, 0x03, 0x00, 0x00, 0x02, 0x06, 0x01, 0x00, 0x04, 0x0b, 0x08, 0x00, 0x09, 0x00, 0x00, 0x00
        /*0020*/ 	.byte	0x00, 0x00, 0x00, 0x00


//--------------------- .nv.info._Z8Mul_halfPfS_  --------------------------
	.section	.nv.info._Z8Mul_halfPfS_,"",@"SHT_CUDA_INFO"
	.sectionflags	@""
	.align	4


	//----- nvinfo : EIATTR_CUDA_API_VERSION
	.align		4
        /*0000*/ 	.byte	0x04, 0x37
        /*0002*/ 	.short	(.L_7 - .L_6)
.L_6:
        /*0004*/ 	.word	0x00000082


	//----- nvinfo : EIATTR_KPARAM_INFO
	.align		4
.L_7:
        /*0008*/ 	.byte	0x04, 0x17
        /*000a*/ 	.short	(.L_9 - .L_8)
.L_8:
        /*000c*/ 	.word	0x00000000
        /*0010*/ 	.short	0x0001
        /*0012*/ 	.short	0x0008
        /*0014*/ 	.byte	0x00, 0xf5, 0x21, 0x00


	//----- nvinfo : EIATTR_KPARAM_INFO
	.align		4
.L_9:
        /*0018*/ 	.byte	0x04, 0x17
        /*001a*/ 	.short	(.L_11 - .L_10)
.L_10:
        /*001c*/ 	.word	0x00000000
        /*0020*/ 	.short	0x0000
        /*0022*/ 	.short	0x0000
        /*0024*/ 	.byte	0x00, 0xf5, 0x21, 0x00


	//----- nvinfo : EIATTR_SPARSE_MMA_MASK
	.align		4
.L_11:
        /*0028*/ 	.byte	0x03, 0x50
        /*002a*/ 	.short	0x0000


	//----- nvinfo : EIATTR_MAXREG_COUNT
	.align		4
        /*002c*/ 	.byte	0x03, 0x1b
        /*002e*/ 	.short	0x00ff


	//----- nvinfo : EIATTR_MERCURY_ISA_VERSION
	.align		4
        /*0030*/ 	.byte	0x03, 0x5f
        /*0032*/ 	.short	0x0101


	//----- nvinfo : EIATTR_VRC_CTA_INIT_COUNT
	.align		4
        /*0034*/ 	.byte	0x02, 0x4a
	.zero		1
	.zero		1


	//----- nvinfo : EIATTR_EXIT_INSTR_OFFSETS
	.align		4
        /*0038*/ 	.byte	0x04, 0x1c
        /*003a*/ 	.short	(.L_13 - .L_12)


	//   ....[0]....
.L_12:
        /*003c*/ 	.word	0x000000d0


	//----- nvinfo : EIATTR_CBANK_PARAM_SIZE
	.align		4
.L_13:
        /*0040*/ 	.byte	0x03, 0x19
        /*0042*/ 	.short	0x0010


	//----- nvinfo : EIATTR_PARAM_CBANK
	.align		4
        /*0044*/ 	.byte	0x04, 0x0a
        /*0046*/ 	.short	(.L_15 - .L_14)
	.align		4
.L_14:
        /*0048*/ 	.word	index@(.nv.constant0._Z8Mul_halfPfS_)
        /*004c*/ 	.short	0x0380
        /*004e*/ 	.short	0x0010


	//----- nvinfo : EIATTR_SW_WAR
	.align		4
.L_15:
        /*0050*/ 	.byte	0x04, 0x36
        /*0052*/ 	.short	(.L_17 - .L_16)
.L_16:
        /*0054*/ 	.word	0x00000008
.L_17:


//--------------------- .nv.callgraph             --------------------------
	.section	.nv.callgraph,"",@"SHT_CUDA_CALLGRAPH"
	.align	4
	.sectionentsize	8
	.align		4
        /*0000*/ 	.word	0x00000000
	.align		4
        /*0004*/ 	.word	0xffffffff
	.align		4
        /*0008*/ 	.word	0x00000000
	.align		4
        /*000c*/ 	.word	0xfffffffe
	.align		4
        /*0010*/ 	.word	0x00000000
	.align		4
        /*0014*/ 	.word	0xfffffffd
	.align		4
        /*0018*/ 	.word	0x00000000
	.align		4
        /*001c*/ 	.word	0xfffffffc


//--------------------- .text._Z8Mul_halfPfS_     --------------------------
	.section	.text._Z8Mul_halfPfS_,"ax",@progbits
	.align	128
        .global         _Z8Mul_halfPfS_
        .type           _Z8Mul_halfPfS_,@function
        .size           _Z8Mul_halfPfS_,(.L_x_1 - _Z8Mul_halfPfS_)
        .other          _Z8Mul_halfPfS_,@"STO_CUDA_ENTRY STV_DEFAULT"
_Z8Mul_halfPfS_:
.text._Z8Mul_halfPfS_:
[----:B------:R-:W-:Y:S01]  /*0000*/  LDC R1, c[0x0][0x37c] ;  /* 0x0000df00ff017b82 */ /* 0x000fe20000000800 */
[----:B------:R-:W0:Y:S07]  /*0010*/  S2R R7, SR_TID.X ;  /* 0x0000000000077919 */ /* 0x000e2e0000002100 */
[----:B------:R-:W1:Y:S01]  /*0020*/  LDC.64 R2, c[0x0][0x380] ;  /* 0x0000e000ff027b82 */ /* 0x000e620000000a00 */
[----:B------:R-:W0:Y:S01]  /*0030*/  LDCU UR6, c[0x0][0x360] ;  /* 0x00006c00ff0677ac */ /* 0x000e220008000800 */
[----:B------:R-:W0:Y:S01]  /*0040*/  S2R R0, SR_CTAID.X ;  /* 0x0000000000007919 */ /* 0x000e220000002500 */
[----:B------:R-:W2:Y:S05]  /*0050*/  LDCU.64 UR4, c[0x0][0x358] ;  /* 0x00006b00ff0477ac */ /* 0x000eaa0008000a00 */
[----:B------:R-:W3:Y:S01]  /*0060*/  LDC.64 R4, c[0x0][0x388] ;  /* 0x0000e200ff047b82 */ /* 0x000ee20000000a00 */
[----:B0-----:R-:W-:-:S04]  /*0070*/  IMAD R7, R0, UR6, R7 ;  /* 0x0000000600077c24 */ /* 0x001fc8000f8e0207 */
[----:B-1----:R-:W-:-:S06]  /*0080*/  IMAD.WIDE R2, R7, 0x4, R2 ;  /* 0x0000000407027825 */ /* 0x002fcc00078e0202 */
[----:B--2---:R-:W2:Y:S01]  /*0090*/  LDG.E R2, desc[UR4][R2.64] ;  /* 0x0000000402027981 */ /* 0x004ea2000c1e1900 */
[----:B---3--:R-:W-:-:S04]  /*00a0*/  IMAD.WIDE R4, R7, 0x4, R4 ;  /* 0x0000000407047825 */ /* 0x008fc800078e0204 */
[----:B--2---:R-:W-:-:S05]  /*00b0*/  FMUL R7, R2, 0.5 ;  /* 0x3f00000002077820 */ /* 0x004fca0000400000 */
[----:B------:R-:W-:Y:S01]  /*00c0*/  STG.E desc[UR4][R4.64], R7 ;  /* 0x0000000704007986 */ /* 0x000fe2000c101904 */
[----:B------:R-:W-:Y:S05]  /*00d0*/  EXIT ;  /* 0x000000000000794d */ /* 0x000fea0003800000 */
.L_x_0:
[----:B------:R-:W-:-:S00]  /*00e0*/  BRA `(.L_x_0) ;  /* 0xfffffffc00fc7947 */ /* 0x000fc0000383ffff */
[----:B------:R-:W-:-:S00]  /*00f0*/  NOP ;  /* 0x0000000000007918 */ /* 0x000fc00000000000 */
        /* <DEDUP_REMOVED lines=8> */
.L_x_1:


//--------------------- .nv.shared.reserved.0     --------------------------
	.section	.nv.shared.reserved.0,"aw",@nobits
	.weak		__nv_reservedSMEM_offset_0_alias
	.size		__nv_reservedSMEM_offset_0_alias, 0, 64
	.other		__nv_reservedSMEM_offset_0_alias,@"STO_CUDA_RESERVED_SHARED STV_DEFAULT"
__nv_reservedSMEM_offset_0_alias:
	.zero		0
	.zero		64


//--------------------- .nv.constant0._Z8Mul_halfPfS_ --------------------------
	.section	.nv.constant0._Z8Mul_halfPfS_,"a",@progbits
	.sectionflags	@""
	.align	4
.nv.constant0._Z8Mul_halfPfS_:
	.zero		912


//--------------------- SYMBOLS --------------------------

	.type		.nv.reservedSmem.offset0,@object
	.size		.nv.reservedSmem.offset0,0x4
